//
// Generated by NVIDIA NVVM Compiler
//
// Compiler Build ID: CL-36424714
// Cuda compilation tools, release 13.0, V13.0.88
// Based on NVVM 20.0.0
//

.version 9.0
.target sm_100
.address_size 64

	// .globl	_Z15BatchNormKernelPfPKfiiiffS_S_

.visible .entry _Z15BatchNormKernelPfPKfiiiffS_S_(
	.param .u64 .ptr .align 1 _Z15BatchNormKernelPfPKfiiiffS_S__param_0,
	.param .u64 .ptr .align 1 _Z15BatchNormKernelPfPKfiiiffS_S__param_1,
	.param .u32 _Z15BatchNormKernelPfPKfiiiffS_S__param_2,
	.param .u32 _Z15BatchNormKernelPfPKfiiiffS_S__param_3,
	.param .u32 _Z15BatchNormKernelPfPKfiiiffS_S__param_4,
	.param .f32 _Z15BatchNormKernelPfPKfiiiffS_S__param_5,
	.param .f32 _Z15BatchNormKernelPfPKfiiiffS_S__param_6,
	.param .u64 .ptr .align 1 _Z15BatchNormKernelPfPKfiiiffS_S__param_7,
	.param .u64 .ptr .align 1 _Z15BatchNormKernelPfPKfiiiffS_S__param_8
)
{
	.reg .pred 	%p<2>;
	.reg .b32 	%r<15>;
	.reg .b32 	%f<12>;
	.reg .b64 	%rd<15>;

	ld.param.u64 	%rd1, [_Z15BatchNormKernelPfPKfiiiffS_S__param_0];
	ld.param.u64 	%rd2, [_Z15BatchNormKernelPfPKfiiiffS_S__param_1];
	ld.param.u32 	%r4, [_Z15BatchNormKernelPfPKfiiiffS_S__param_2];
	ld.param.u32 	%r2, [_Z15BatchNormKernelPfPKfiiiffS_S__param_3];
	ld.param.u32 	%r3, [_Z15BatchNormKernelPfPKfiiiffS_S__param_4];
	ld.param.f32 	%f1, [_Z15BatchNormKernelPfPKfiiiffS_S__param_5];
	ld.param.f32 	%f2, [_Z15BatchNormKernelPfPKfiiiffS_S__param_6];
	ld.param.u64 	%rd3, [_Z15BatchNormKernelPfPKfiiiffS_S__param_7];
	ld.param.u64 	%rd4, [_Z15BatchNormKernelPfPKfiiiffS_S__param_8];
	mov.u32 	%r5, %ctaid.x;
	mov.u32 	%r6, %ntid.x;
	mov.u32 	%r7, %tid.x;
	mad.lo.s32 	%r1, %r5, %r6, %r7;
	mul.lo.s32 	%r8, %r2, %r4;
	mul.lo.s32 	%r9, %r8, %r3;
	setp.ge.s32 	%p1, %r1, %r9;
	@%p1 bra 	$L__BB0_2;
	cvta.to.global.u64 	%rd5, %rd2;
	cvta.to.global.u64 	%rd6, %rd3;
	cvta.to.global.u64 	%rd7, %rd4;
	cvta.to.global.u64 	%rd8, %rd1;
	div.s32 	%r10, %r1, %r2;
	div.s32 	%r11, %r10, %r3;
	mul.lo.s32 	%r12, %r3, %r2;
	rem.s32 	%r13, %r1, %r12;
	mad.lo.s32 	%r14, %r12, %r11, %r13;
	mul.wide.s32 	%rd9, %r14, 4;
	add.s64 	%rd10, %rd5, %rd9;
	ld.global.f32 	%f3, [%rd10];
	mul.wide.s32 	%rd11, %r11, 4;
	add.s64 	%rd12, %rd6, %rd11;
	ld.global.f32 	%f4, [%rd12];
	div.rn.f32 	%f5, %f4, %f2;
	sub.f32 	%f6, %f3, %f5;
	add.s64 	%rd13, %rd7, %rd11;
	ld.global.f32 	%f7, [%rd13];
	div.rn.f32 	%f8, %f7, %f2;
	add.f32 	%f9, %f1, %f8;
	sqrt.rn.f32 	%f10, %f9;
	div.rn.f32 	%f11, %f6, %f10;
	add.s64 	%rd14, %rd8, %rd9;
	st.global.f32 	[%rd14], %f11;
$L__BB0_2:
	ret;

}


// ===== COMPILED SASS (sm_100) =====

	.target	sm_100

	.elftype	@"ET_EXEC"


//--------------------- .note.nv.tkinfo           --------------------------
	.section	.note.nv.tkinfo,"",@"SHT_NOTE"
	.sectionflags	@"SHF_NOTE_NV_TKINFO"
	.tkinfo
        /*0018*/ 	.word	0x00000002
        /*0030*/ 	.string	""
        /*0030*/ 	.string	"ptxas"
        /*0030*/ 	.string	"Cuda compilation tools, release 13.0, V13.0.88"
        /*0030*/ 	.string	"Build cuda_13.0.r13.0/compiler.36424714_0"
        /*0030*/ 	.string	"-arch sm_100 -m 64 "



//--------------------- .note.nv.cuinfo           --------------------------
	.section	.note.nv.cuinfo,"",@"SHT_NOTE"
	.sectionflags	@"SHF_NOTE_NV_CUINFO"
        /*0018*/ 	.short	0x0002
        /*001a*/ 	.short	0x0064
        /*001c*/ 	.short	0x0082
	.zero		2


//--------------------- .nv.info                  --------------------------
	.section	.nv.info,"",@"SHT_CUDA_INFO"
	.align	4


	//----- nvinfo : EIATTR_REGCOUNT
	.align		4
        /*0000*/ 	.byte	0x04, 0x2f
        /*0002*/ 	.short	(.L_1 - .L_0)
	.align		4
.L_0:
        /*0004*/ 	.word	index@(_Z15BatchNormKernelPfPKfiiiffS_S_)
        /*0008*/ 	.word	0x00000012


	//----- nvinfo : EIATTR_FRAME_SIZE
	.align		4
.L_1:
        /*000c*/ 	.byte	0x04, 0x11
        /*000e*/ 	.short	(.L_3 - .L_2)
	.align		4
.L_2:
        /*0010*/ 	.word	index@($__internal_1_$__cuda_sm3x_div_rn_noftz_f32_slowpath)
        /*0014*/ 	.word	0x00000000


	//----- nvinfo : EIATTR_FRAME_SIZE
	.align		4
.L_3:
        /*0018*/ 	.byte	0x04, 0x11
        /*001a*/ 	.short	(.L_5 - .L_4)
	.align		4
.L_4:
        /*001c*/ 	.word	index@($__internal_0_$__cuda_sm20_sqrt_rn_f32_slowpath)
        /*0020*/ 	.word	0x00000000


	//----- nvinfo : EIATTR_FRAME_SIZE
	.align		4
.L_5:
        /*0024*/ 	.byte	0x04, 0x11
        /*0026*/ 	.short	(.L_7 - .L_6)
	.align		4
.L_6:
        /*0028*/ 	.word	index@(_Z15BatchNormKernelPfPKfiiiffS_S_)
        /*002c*/ 	.word	0x00000000


	//----- nvinfo : EIATTR_MIN_STACK_SIZE
	.align		4
.L_7:
        /*0030*/ 	.byte	0x04, 0x12
        /*0032*/ 	.short	(.L_9 - .L_8)
	.align		4
.L_8:
        /*0034*/ 	.word	index@(_Z15BatchNormKernelPfPKfiiiffS_S_)
        /*0038*/ 	.word	0x00000000
.L_9:


//--------------------- .nv.compat                --------------------------
	.section	.nv.compat,"",@"SHT_CUDA_COMPAT_INFO"
	.align	4
        /*0000*/ 	.byte	0x02, 0x09, 0x00, 0x00, 0x02, 0x02, 0x01, 0x00, 0x02, 0x05, 0x05, 0x00, 0x03, 0x07, 0x01, 0x01
        /*0010*/ 	.byte	0x02, 0x03, 0x00, 0x00, 0x02, 0x06, 0x01, 0x00, 0x04, 0x0b, 0x08, 0x00, 0x01, 0x00, 0x00, 0x00
        /*0020*/ 	.byte	0x00, 0x00, 0x00, 0x00


//--------------------- .nv.info._Z15BatchNormKernelPfPKfiiiffS_S_ --------------------------
	.section	.nv.info._Z15BatchNormKernelPfPKfiiiffS_S_,"",@"SHT_CUDA_INFO"
	.sectionflags	@""
	.align	4


	//----- nvinfo : EIATTR_CUDA_API_VERSION
	.align		4
        /*0000*/ 	.byte	0x04, 0x37
        /*0002*/ 	.short	(.L_11 - .L_10)
.L_10:
        /*0004*/ 	.word	0x00000082


	//----- nvinfo : EIATTR_KPARAM_INFO
	.align		4
.L_11:
        /*0008*/ 	.byte	0x04, 0x17
        /*000a*/ 	.short	(.L_13 - .L_12)
.L_12:
        /*000c*/ 	.word	0x00000000
        /*0010*/ 	.short	0x0008
        /*0012*/ 	.short	0x0030
        /*0014*/ 	.byte	0x00, 0xf5, 0x21, 0x00


	//----- nvinfo : EIATTR_KPARAM_INFO
	.align		4
.L_13:
        /*0018*/ 	.byte	0x04, 0x17
        /*001a*/ 	.short	(.L_15 - .L_14)
.L_14:
        /*001c*/ 	.word	0x00000000
        /*0020*/ 	.short	0x0007
        /*0022*/ 	.short	0x0028
        /*0024*/ 	.byte	0x00, 0xf5, 0x21, 0x00


	//----- nvinfo : EIATTR_KPARAM_INFO
	.align		4
.L_15:
        /*0028*/ 	.byte	0x04, 0x17
        /*002a*/ 	.short	(.L_17 - .L_16)
.L_16:
        /*002c*/ 	.word	0x00000000
        /*0030*/ 	.short	0x0006
        /*0032*/ 	.short	0x0020
        /*0034*/ 	.byte	0x00, 0xf0, 0x11, 0x00


	//----- nvinfo : EIATTR_KPARAM_INFO
	.align		4
.L_17:
        /*0038*/ 	.byte	0x04, 0x17
        /*003a*/ 	.short	(.L_19 - .L_18)
.L_18:
        /*003c*/ 	.word	0x00000000
        /*0040*/ 	.short	0x0005
        /*0042*/ 	.short	0x001c
        /*0044*/ 	.byte	0x00, 0xf0, 0x11, 0x00


	//----- nvinfo : EIATTR_KPARAM_INFO
	.align		4
.L_19:
        /*0048*/ 	.byte	0x04, 0x17
        /*004a*/ 	.short	(.L_21 - .L_20)
.L_20:
        /*004c*/ 	.word	0x00000000
        /*0050*/ 	.short	0x0004
        /*0052*/ 	.short	0x0018
        /*0054*/ 	.byte	0x00, 0xf0, 0x11, 0x00


	//----- nvinfo : EIATTR_KPARAM_INFO
	.align		4
.L_21:
        /*0058*/ 	.byte	0x04, 0x17
        /*005a*/ 	.short	(.L_23 - .L_22)
.L_22:
        /*005c*/ 	.word	0x00000000
        /*0060*/ 	.short	0x0003
        /*0062*/ 	.short	0x0014
        /*0064*/ 	.byte	0x00, 0xf0, 0x11, 0x00


	//----- nvinfo : EIATTR_KPARAM_INFO
	.align		4
.L_23:
        /*0068*/ 	.byte	0x04, 0x17
        /*006a*/ 	.short	(.L_25 - .L_24)
.L_24:
        /*006c*/ 	.word	0x00000000
        /*0070*/ 	.short	0x0002
        /*0072*/ 	.short	0x0010
        /*0074*/ 	.byte	0x00, 0xf0, 0x11, 0x00


	//----- nvinfo : EIATTR_KPARAM_INFO
	.align		4
.L_25:
        /*0078*/ 	.byte	0x04, 0x17
        /*007a*/ 	.short	(.L_27 - .L_26)
.L_26:
        /*007c*/ 	.word	0x00000000
        /*0080*/ 	.short	0x0001
        /*0082*/ 	.short	0x0008
        /*0084*/ 	.byte	0x00, 0xf5, 0x21, 0x00


	//----- nvinfo : EIATTR_KPARAM_INFO
	.align		4
.L_27:
        /*0088*/ 	.byte	0x04, 0x17
        /*008a*/ 	.short	(.L_29 - .L_28)
.L_28:
        /*008c*/ 	.word	0x00000000
        /*0090*/ 	.short	0x0000
        /*0092*/ 	.short	0x0000
        /*0094*/ 	.byte	0x00, 0xf5, 0x21, 0x00


	//----- nvinfo : EIATTR_SPARSE_MMA_MASK
	.align		4
.L_29:
        /*0098*/ 	.byte	0x03, 0x50
        /*009a*/ 	.short	0x0000


	//----- nvinfo : EIATTR_MAXREG_COUNT
	.align		4
        /*009c*/ 	.byte	0x03, 0x1b
        /*009e*/ 	.short	0x00ff


	//----- nvinfo : EIATTR_MERCURY_ISA_VERSION
	.align		4
        /*00a0*/ 	.byte	0x03, 0x5f
        /*00a2*/ 	.short	0x0101


	//----- nvinfo : EIATTR_VRC_CTA_INIT_COUNT
	.align		4
        /*00a4*/ 	.byte	0x02, 0x4a
	.zero		1
	.zero		1


	//----- nvinfo : EIATTR_EXIT_INSTR_OFFSETS
	.align		4
        /*00a8*/ 	.byte	0x04, 0x1c
        /*00aa*/ 	.short	(.L_31 - .L_30)


	//   ....[0]....
.L_30:
        /*00ac*/ 	.word	0x000000a0


	//   ....[1]....
        /*00b0*/ 	.word	0x000009f0


	//----- nvinfo : EIATTR_CRS_STACK_SIZE
	.align		4
.L_31:
        /*00b4*/ 	.byte	0x04, 0x1e
        /*00b6*/ 	.short	(.L_33 - .L_32)
.L_32:
        /*00b8*/ 	.word	0x00000000


	//----- nvinfo : EIATTR_CBANK_PARAM_SIZE
	.align		4
.L_33:
        /*00bc*/ 	.byte	0x03, 0x19
        /*00be*/ 	.short	0x0038


	//----- nvinfo : EIATTR_PARAM_CBANK
	.align		4
        /*00c0*/ 	.byte	0x04, 0x0a
        /*00c2*/ 	.short	(.L_35 - .L_34)
	.align		4
.L_34:
        /*00c4*/ 	.word	index@(.nv.constant0._Z15BatchNormKernelPfPKfiiiffS_S_)
        /*00c8*/ 	.short	0x0380
        /*00ca*/ 	.short	0x0038


	//----- nvinfo : EIATTR_SW_WAR
	.align		4
.L_35:
        /*00cc*/ 	.byte	0x04, 0x36
        /*00ce*/ 	.short	(.L_37 - .L_36)
.L_36:
        /*00d0*/ 	.word	0x00000008
.L_37:


//--------------------- .nv.callgraph             --------------------------
	.section	.nv.callgraph,"",@"SHT_CUDA_CALLGRAPH"
	.align	4
	.sectionentsize	8
	.align		4
        /*0000*/ 	.word	0x00000000
	.align		4
        /*0004*/ 	.word	0xffffffff
	.align		4
        /*0008*/ 	.word	0x00000000
	.align		4
        /*000c*/ 	.word	0xfffffffe
	.align		4
        /*0010*/ 	.word	0x00000000
	.align		4
        /*0014*/ 	.word	0xfffffffd
	.align		4
        /*0018*/ 	.word	0x00000000
	.align		4
        /*001c*/ 	.word	0xfffffffc


//--------------------- .text._Z15BatchNormKernelPfPKfiiiffS_S_ --------------------------
	.section	.text._Z15BatchNormKernelPfPKfiiiffS_S_,"ax",@progbits
	.align	128
        .global         _Z15BatchNormKernelPfPKfiiiffS_S_
        .type           _Z15BatchNormKernelPfPKfiiiffS_S_,@function
        .size           _Z15BatchNormKernelPfPKfiiiffS_S_,(.L_x_23 - _Z15BatchNormKernelPfPKfiiiffS_S_)
        .other          _Z15BatchNormKernelPfPKfiiiffS_S_,@"STO_CUDA_ENTRY STV_DEFAULT"
_Z15BatchNormKernelPfPKfiiiffS_S_:
.text._Z15BatchNormKernelPfPKfiiiffS_S_:
[----:B------:R-:W-:Y:S01]  /*0000*/  LDC R1, c[0x0][0x37c] ;  /* 0x0000df00ff017b82 */ /* 0x000fe20000000800 */
[----:B------:R-:W0:Y:S07]  /*0010*/  S2R R7, SR_TID.X ;  /* 0x0000000000077919 */ /* 0x000e2e0000002100 */
[----:B------:R-:W1:Y:S08]  /*0020*/  LDC.64 R2, c[0x0][0x390] ;  /* 0x0000e400ff027b82 */ /* 0x000e700000000a00 */
[----:B------:R-:W0:Y:S08]  /*0030*/  S2UR UR4, SR_CTAID.X ;  /* 0x00000000000479c3 */ /* 0x000e300000002500 */
[----:B------:R-:W0:Y:S08]  /*0040*/  LDC R4, c[0x0][0x360] ;  /* 0x0000d800ff047b82 */ /* 0x000e300000000800 */
[----:B------:R-:W2:Y:S01]  /*0050*/  LDC R0, c[0x0][0x398] ;  /* 0x0000e600ff007b82 */ /* 0x000ea20000000800 */
[----:B-1----:R-:W-:-:S02]  /*0060*/  IMAD R5, R3, R2, RZ ;  /* 0x0000000203057224 */ /* 0x002fc400078e02ff */
[----:B0-----:R-:W-:Y:S02]  /*0070*/  IMAD R2, R4, UR4, R7 ;  /* 0x0000000404027c24 */ /* 0x001fe4000f8e0207 */
[----:B--2---:R-:W-:-:S05]  /*0080*/  IMAD R5, R5, R0, RZ ;  /* 0x0000000005057224 */ /* 0x004fca00078e02ff */
[----:B------:R-:W-:-:S13]  /*0090*/  ISETP.GE.AND P0, PT, R2, R5, PT ;  /* 0x000000050200720c */ /* 0x000fda0003f06270 */
[----:B------:R-:W-:Y:S05]  /*00a0*/  @P0 EXIT ;  /* 0x000000000000094d */ /* 0x000fea0003800000 */
[----:B------:R-:W-:Y:S01]  /*00b0*/  IABS R15, R3 ;  /* 0x00000003000f7213 */ /* 0x000fe20000000000 */
[----:B------:R-:W0:Y:S01]  /*00c0*/  LDCU.64 UR4, c[0x0][0x358] ;  /* 0x00006b00ff0477ac */ /* 0x000e220008000a00 */
[----:B------:R-:W-:Y:S02]  /*00d0*/  IABS R9, R2 ;  /* 0x0000000200097213 */ /* 0x000fe40000000000 */
[----:B------:R-:W1:Y:S08]  /*00e0*/  I2F.RP R6, R15 ;  /* 0x0000000f00067306 */ /* 0x000e700000209400 */
[----:B-1----:R-:W1:Y:S02]  /*00f0*/  MUFU.RCP R6, R6 ;  /* 0x0000000600067308 */ /* 0x002e640000001000 */
[----:B-1----:R-:W-:Y:S01]  /*0100*/  VIADD R5, R6, 0xffffffe ;  /* 0x0ffffffe06057836 */ /* 0x002fe20000000000 */
[----:B------:R-:W-:-:S05]  /*0110*/  IABS R6, R0 ;  /* 0x0000000000067213 */ /* 0x000fca0000000000 */
[----:B------:R-:W1:Y:S08]  /*0120*/  I2F.RP R10, R6 ;  /* 0x00000006000a7306 */ /* 0x000e700000209400 */
[----:B------:R-:W2:Y:S08]  /*0130*/  F2I.FTZ.U32.TRUNC.NTZ R5, R5 ;  /* 0x0000000500057305 */ /* 0x000eb0000021f000 */
[----:B-1----:R-:W1:Y:S01]  /*0140*/  MUFU.RCP R10, R10 ;  /* 0x0000000a000a7308 */ /* 0x002e620000001000 */
[----:B--2---:R-:W-:-:S04]  /*0150*/  IMAD.MOV R4, RZ, RZ, -R5 ;  /* 0x000000ffff047224 */ /* 0x004fc800078e0a05 */
[----:B------:R-:W-:Y:S02]  /*0160*/  IMAD R7, R4, R15, RZ ;  /* 0x0000000f04077224 */ /* 0x000fe400078e02ff */
[----:B------:R-:W-:-:S05]  /*0170*/  HFMA2 R4, -RZ, RZ, 0, 0 ;  /* 0x00000000ff047431 */ /* 0x000fca00000001ff */
[----:B------:R-:W-:-:S04]  /*0180*/  IMAD.HI.U32 R8, R5, R7, R4 ;  /* 0x0000000705087227 */ /* 0x000fc800078e0004 */
[----:B------:R-:W-:Y:S02]  /*0190*/  IMAD.MOV.U32 R7, RZ, RZ, R9 ;  /* 0x000000ffff077224 */ /* 0x000fe400078e0009 */
[----:B------:R-:W-:Y:S02]  /*01a0*/  IMAD R4, R3, R0, RZ ;  /* 0x0000000003047224 */ /* 0x000fe400078e02ff */
[----:B------:R-:W-:-:S03]  /*01b0*/  IMAD.HI.U32 R13, R8, R7, RZ ;  /* 0x00000007080d7227 */ /* 0x000fc600078e00ff */
[----:B------:R-:W-:Y:S01]  /*01c0*/  IABS R5, R4 ;  /* 0x0000000400057213 */ /* 0x000fe20000000000 */
[----:B------:R-:W-:Y:S02]  /*01d0*/  IMAD.MOV R8, RZ, RZ, -R13 ;  /* 0x000000ffff087224 */ /* 0x000fe400078e0a0d */
[----:B-1----:R-:W-:Y:S01]  /*01e0*/  VIADD R9, R10, 0xffffffe ;  /* 0x0ffffffe0a097836 */ /* 0x002fe20000000000 */
[----:B------:R-:W1:Y:S01]  /*01f0*/  I2F.RP R11, R5 ;  /* 0x00000005000b7306 */ /* 0x000e620000209400 */
[----:B------:R-:W-:-:S05]  /*0200*/  IMAD R8, R15, R8, R7 ;  /* 0x000000080f087224 */ /* 0x000fca00078e0207 */
[----:B------:R-:W-:Y:S02]  /*0210*/  ISETP.GT.U32.AND P1, PT, R15, R8, PT ;  /* 0x000000080f00720c */ /* 0x000fe40003f24070 */
[----:B------:R-:W2:Y:S08]  /*0220*/  F2I.FTZ.U32.TRUNC.NTZ R9, R9 ;  /* 0x0000000900097305 */ /* 0x000eb0000021f000 */
[----:B-1----:R-:W1:Y:S03]  /*0230*/  MUFU.RCP R11, R11 ;  /* 0x0000000b000b7308 */ /* 0x002e660000001000 */
[----:B------:R-:W-:Y:S01]  /*0240*/  @!P1 IADD3 R8, PT, PT, R8, -R15, RZ ;  /* 0x8000000f08089210 */ /* 0x000fe20007ffe0ff */
[----:B------:R-:W-:Y:S01]  /*0250*/  @!P1 VIADD R13, R13, 0x1 ;  /* 0x000000010d0d9836 */ /* 0x000fe20000000000 */
[----:B------:R-:W-:-:S02]  /*0260*/  ISETP.NE.AND P1, PT, R3, RZ, PT ;  /* 0x000000ff0300720c */ /* 0x000fc40003f25270 */
[----:B------:R-:W-:Y:S01]  /*0270*/  ISETP.GE.U32.AND P0, PT, R8, R15, PT ;  /* 0x0000000f0800720c */ /* 0x000fe20003f06070 */
[----:B--2---:R-:W-:Y:S01]  /*0280*/  IMAD.MOV R15, RZ, RZ, -R9 ;  /* 0x000000ffff0f7224 */ /* 0x004fe200078e0a09 */
[----:B------:R-:W-:-:S04]  /*0290*/  LOP3.LUT R8, R2, R3, RZ, 0x3c, !PT ;  /* 0x0000000302087212 */ /* 0x000fc800078e3cff */
[----:B------:R-:W-:Y:S01]  /*02a0*/  ISETP.GE.AND P2, PT, R8, RZ, PT ;  /* 0x000000ff0800720c */ /* 0x000fe20003f46270 */
[----:B------:R-:W-:Y:S01]  /*02b0*/  IMAD.MOV.U32 R8, RZ, RZ, RZ ;  /* 0x000000ffff087224 */ /* 0x000fe200078e00ff */
[----:B-1----:R-:W-:-:S05]  /*02c0*/  IADD3 R10, PT, PT, R11, 0xffffffe, RZ ;  /* 0x0ffffffe0b0a7810 */ /* 0x002fca0007ffe0ff */
[----:B------:R-:W-:Y:S01]  /*02d0*/  @P0 VIADD R13, R13, 0x1 ;  /* 0x000000010d0d0836 */ /* 0x000fe20000000000 */
[----:B------:R-:W1:Y:S05]  /*02e0*/  F2I.FTZ.U32.TRUNC.NTZ R11, R10 ;  /* 0x0000000a000b7305 */ /* 0x000e6a000021f000 */
[----:B------:R-:W-:Y:S02]  /*02f0*/  @!P2 IADD3 R13, PT, PT, -R13, RZ, RZ ;  /* 0x000000ff0d0da210 */ /* 0x000fe40007ffe1ff */
[----:B------:R-:W-:Y:S01]  /*0300*/  @!P1 LOP3.LUT R13, RZ, R3, RZ, 0x33, !PT ;  /* 0x00000003ff0d9212 */ /* 0x000fe200078e33ff */
[----:B------:R-:W-:Y:S01]  /*0310*/  IMAD R3, R15, R6, RZ ;  /* 0x000000060f037224 */ /* 0x000fe200078e02ff */
[----:B------:R-:W-:-:S02]  /*0320*/  ISETP.NE.AND P2, PT, R0, RZ, PT ;  /* 0x000000ff0000720c */ /* 0x000fc40003f45270 */
[----:B------:R-:W-:Y:S01]  /*0330*/  IABS R12, R13 ;  /* 0x0000000d000c7213 */ /* 0x000fe20000000000 */
[----:B------:R-:W-:Y:S01]  /*0340*/  IMAD.HI.U32 R8, R9, R3, R8 ;  /* 0x0000000309087227 */ /* 0x000fe200078e0008 */
[----:B------:R-:W-:Y:S02]  /*0350*/  LOP3.LUT R13, R13, R0, RZ, 0x3c, !PT ;  /* 0x000000000d0d7212 */ /* 0x000fe400078e3cff */
[----:B------:R-:W-:Y:S01]  /*0360*/  MOV R3, R12 ;  /* 0x0000000c00037202 */ /* 0x000fe20000000f00 */
[----:B-1----:R-:W-:Y:S01]  /*0370*/  IMAD.MOV R10, RZ, RZ, -R11 ;  /* 0x000000ffff0a7224 */ /* 0x002fe200078e0a0b */
[----:B------:R-:W-:-:S03]  /*0380*/  IABS R12, R4 ;  /* 0x00000004000c7213 */ /* 0x000fc60000000000 */
[----:B------:R-:W-:-:S04]  /*0390*/  IMAD.HI.U32 R8, R8, R3, RZ ;  /* 0x0000000308087227 */ /* 0x000fc800078e00ff */
[----:B------:R-:W-:Y:S02]  /*03a0*/  IMAD R15, R10, R5, RZ ;  /* 0x000000050a0f7224 */ /* 0x000fe400078e02ff */
[----:B------:R-:W-:Y:S02]  /*03b0*/  HFMA2 R10, -RZ, RZ, 0, 0 ;  /* 0x00000000ff0a7431 */ /* 0x000fe400000001ff */
[----:B------:R-:W-:Y:S02]  /*03c0*/  IMAD.MOV R9, RZ, RZ, -R8 ;  /* 0x000000ffff097224 */ /* 0x000fe400078e0a08 */
[----:B------:R-:W-:Y:S02]  /*03d0*/  IMAD.MOV R12, RZ, RZ, -R12 ;  /* 0x000000ffff0c7224 */ /* 0x000fe400078e0a0c */
[----:B------:R-:W-:Y:S02]  /*03e0*/  IMAD R3, R6, R9, R3 ;  /* 0x0000000906037224 */ /* 0x000fe400078e0203 */
[----:B------:R-:W-:-:S03]  /*03f0*/  IMAD.HI.U32 R10, R11, R15, R10 ;  /* 0x0000000f0b0a7227 */ /* 0x000fc600078e000a */
[----:B------:R-:W-:-:S03]  /*0400*/  ISETP.GT.U32.AND P1, PT, R6, R3, PT ;  /* 0x000000030600720c */ /* 0x000fc60003f24070 */
[----:B------:R-:W-:-:S04]  /*0410*/  IMAD.HI.U32 R10, R10, R7, RZ ;  /* 0x000000070a0a7227 */ /* 0x000fc800078e00ff */
[----:B------:R-:W-:Y:S02]  /*0420*/  IMAD R12, R10, R12, R7 ;  /* 0x0000000c0a0c7224 */ /* 0x000fe400078e0207 */
[----:B------:R-:W1:Y:S04]  /*0430*/  LDC.64 R10, c[0x0][0x3a8] ;  /* 0x0000ea00ff0a7b82 */ /* 0x000e680000000a00 */
[----:B------:R-:W-:Y:S01]  /*0440*/  @!P1 IMAD.IADD R3, R3, 0x1, -R6 ;  /* 0x0000000103039824 */ /* 0x000fe200078e0a06 */
[----:B------:R-:W-:Y:S02]  /*0450*/  ISETP.GT.U32.AND P0, PT, R5, R12, PT ;  /* 0x0000000c0500720c */ /* 0x000fe40003f04070 */
[----:B------:R-:W-:Y:S02]  /*0460*/  @!P1 IADD3 R8, PT, PT, R8, 0x1, RZ ;  /* 0x0000000108089810 */ /* 0x000fe40007ffe0ff */
[----:B------:R-:W-:-:S09]  /*0470*/  ISETP.GE.U32.AND P3, PT, R3, R6, PT ;  /* 0x000000060300720c */ /* 0x000fd20003f66070 */
[----:B------:R-:W-:Y:S01]  /*0480*/  @!P0 IMAD.IADD R12, R12, 0x1, -R5 ;  /* 0x000000010c0c8824 */ /* 0x000fe200078e0a05 */
[----:B------:R-:W-:-:S03]  /*0490*/  ISETP.GE.AND P0, PT, R13, RZ, PT ;  /* 0x000000ff0d00720c */ /* 0x000fc60003f06270 */
[----:B------:R-:W-:Y:S01]  /*04a0*/  @P3 VIADD R8, R8, 0x1 ;  /* 0x0000000108083836 */ /* 0x000fe20000000000 */
[----:B------:R-:W-:Y:S02]  /*04b0*/  ISETP.GT.U32.AND P1, PT, R5, R12, PT ;  /* 0x0000000c0500720c */ /* 0x000fe40003f24070 */
[----:B------:R-:W-:Y:S01]  /*04c0*/  ISETP.GE.AND P3, PT, R2, RZ, PT ;  /* 0x000000ff0200720c */ /* 0x000fe20003f66270 */
[----:B------:R-:W-:Y:S02]  /*04d0*/  IMAD.MOV.U32 R7, RZ, RZ, R8 ;  /* 0x000000ffff077224 */ /* 0x000fe400078e0008 */
[----:B------:R-:W2:Y:S04]  /*04e0*/  LDC.64 R8, c[0x0][0x388] ;  /* 0x0000e200ff087b82 */ /* 0x000ea80000000a00 */
[----:B------:R-:W-:-:S02]  /*04f0*/  @!P0 IADD3 R7, PT, PT, -R7, RZ, RZ ;  /* 0x000000ff07078210 */ /* 0x000fc40007ffe1ff */
[----:B------:R-:W-:Y:S02]  /*0500*/  @!P2 LOP3.LUT R7, RZ, R0, RZ, 0x33, !PT ;  /* 0x00000000ff07a212 */ /* 0x000fe400078e33ff */
[----:B------:R-:W-:Y:S01]  /*0510*/  ISETP.NE.AND P0, PT, R4, RZ, PT ;  /* 0x000000ff0400720c */ /* 0x000fe20003f05270 */
[----:B------:R-:W-:Y:S02]  /*0520*/  @!P1 IMAD.IADD R12, R12, 0x1, -R5 ;  /* 0x000000010c0c9824 */ /* 0x000fe400078e0a05 */
[----:B-1----:R-:W-:Y:S02]  /*0530*/  IMAD.WIDE R2, R7, 0x4, R10 ;  /* 0x0000000407027825 */ /* 0x002fe400078e020a */
[----:B------:R-:W1:Y:S02]  /*0540*/  LDC R11, c[0x0][0x3a0] ;  /* 0x0000e800ff0b7b82 */ /* 0x000e640000000800 */
[----:B------:R-:W-:Y:S02]  /*0550*/  @!P3 IMAD.MOV R12, RZ, RZ, -R12 ;  /* 0x000000ffff0cb224 */ /* 0x000fe400078e0a0c */
[----:B0-----:R-:W3:Y:S04]  /*0560*/  LDG.E R2, desc[UR4][R2.64] ;  /* 0x0000000402027981 */ /* 0x001ee8000c1e1900 */
[----:B------:R-:W-:-:S05]  /*0570*/  @!P0 LOP3.LUT R12, RZ, R4, RZ, 0x33, !PT ;  /* 0x00000004ff0c8212 */ /* 0x000fca00078e33ff */
[----:B------:R-:W-:-:S04]  /*0580*/  IMAD R4, R7, R4, R12 ;  /* 0x0000000407047224 */ /* 0x000fc800078e020c */
[----:B--2---:R-:W-:-:S05]  /*0590*/  IMAD.WIDE R8, R4, 0x4, R8 ;  /* 0x0000000404087825 */ /* 0x004fca00078e0208 */
[----:B------:R0:W5:Y:S01]  /*05a0*/  LDG.E R0, desc[UR4][R8.64] ;  /* 0x0000000408007981 */ /* 0x000162000c1e1900 */
[----:B------:R-:W-:Y:S01]  /*05b0*/  BSSY.RECONVERGENT B0, `(.L_x_0) ;  /* 0x000000d000007945 */ /* 0x000fe20003800200 */
[----:B-1----:R-:W1:Y:S02]  /*05c0*/  MUFU.RCP R5, R11 ;  /* 0x0000000b00057308 */ /* 0x002e640000001000 */
[----:B-1----:R-:W-:-:S04]  /*05d0*/  FFMA R6, R5, -R11, 1 ;  /* 0x3f80000005067423 */ /* 0x002fc8000000080b */
[----:B------:R-:W-:Y:S02]  /*05e0*/  FFMA R5, R5, R6, R5 ;  /* 0x0000000605057223 */ /* 0x000fe40000000005 */
[----:B---3--:R-:W1:Y:S02]  /*05f0*/  FCHK P0, R2, R11 ;  /* 0x0000000b02007302 */ /* 0x008e640000000000 */
[----:B------:R-:W-:-:S04]  /*0600*/  FFMA R6, R2, R5, RZ ;  /* 0x0000000502067223 */ /* 0x000fc800000000ff */
[----:B------:R-:W-:-:S04]  /*0610*/  FFMA R3, R6, -R11, R2 ;  /* 0x8000000b06037223 */ /* 0x000fc80000000002 */
[----:B------:R-:W-:Y:S01]  /*0620*/  FFMA R5, R5, R3, R6 ;  /* 0x0000000305057223 */ /* 0x000fe20000000006 */
[----:B01----:R-:W-:Y:S06]  /*0630*/  @!P0 BRA `(.L_x_1) ;  /* 0x0000000000108947 */ /* 0x003fec0003800000 */
[----:B------:R-:W0:Y:S01]  /*0640*/  LDCU UR6, c[0x0][0x3a0] ;  /* 0x00007400ff0677ac */ /* 0x000e220008000800 */
[----:B------:R-:W-:Y:S02]  /*0650*/  MOV R6, 0x680 ;  /* 0x0000068000067802 */ /* 0x000fe40000000f00 */
[----:B0-----:R-:W-:-:S07]  /*0660*/  MOV R3, UR6 ;  /* 0x0000000600037c02 */ /* 0x001fce0008000f00 */
[----:B-----5:R-:W-:Y:S05]  /*0670*/  CALL.REL.NOINC `($__internal_1_$__cuda_sm3x_div_rn_noftz_f32_slowpath) ;  /* 0x00000004003c7944 */ /* 0x020fea0003c00000 */
.L_x_1:
[----:B------:R-:W-:Y:S05]  /*0680*/  BSYNC.RECONVERGENT B0 ;  /* 0x0000000000007941 */ /* 0x000fea0003800200 */
.L_x_0:
[----:B------:R-:W0:Y:S08]  /*0690*/  LDC.64 R2, c[0x0][0x3b0] ;  /* 0x0000ec00ff027b82 */ /* 0x000e300000000a00 */
[----:B------:R-:W1:Y:S01]  /*06a0*/  LDC R9, c[0x0][0x3a0] ;  /* 0x0000e800ff097b82 */ /* 0x000e620000000800 */
[----:B0-----:R-:W-:-:S06]  /*06b0*/  IMAD.WIDE R6, R7, 0x4, R2 ;  /* 0x0000000407067825 */ /* 0x001fcc00078e0202 */
[----:B------:R-:W2:Y:S01]  /*06c0*/  LDG.E R6, desc[UR4][R6.64] ;  /* 0x0000000406067981 */ /* 0x000ea2000c1e1900 */
[----:B------:R-:W-:Y:S01]  /*06d0*/  BSSY.RECONVERGENT B0, `(.L_x_2) ;  /* 0x0000010000007945 */ /* 0x000fe20003800200 */
[----:B-1----:R-:W0:Y:S01]  /*06e0*/  MUFU.RCP R2, R9 ;  /* 0x0000000900027308 */ /* 0x002e220000001000 */
[----:B-----5:R-:W-:Y:S01]  /*06f0*/  FADD R0, R0, -R5 ;  /* 0x8000000500007221 */ /* 0x020fe20000000000 */
[----:B0-----:R-:W-:-:S04]  /*0700*/  FFMA R3, R2, -R9, 1 ;  /* 0x3f80000002037423 */ /* 0x001fc80000000809 */
[----:B------:R-:W-:Y:S02]  /*0710*/  FFMA R2, R2, R3, R2 ;  /* 0x0000000302027223 */ /* 0x000fe40000000002 */
[----:B--2---:R-:W0:Y:S02]  /*0720*/  FCHK P0, R6, R9 ;  /* 0x0000000906007302 */ /* 0x004e240000000000 */
[----:B------:R-:W-:-:S04]  /*0730*/  FFMA R3, R2, R6, RZ ;  /* 0x0000000602037223 */ /* 0x000fc800000000ff */
[----:B------:R-:W-:-:S04]  /*0740*/  FFMA R8, R3, -R9, R6 ;  /* 0x8000000903087223 */ /* 0x000fc80000000006 */
[----:B------:R-:W-:Y:S01]  /*0750*/  FFMA R2, R2, R8, R3 ;  /* 0x0000000802027223 */ /* 0x000fe20000000003 */
[----:B0-----:R-:W-:Y:S06]  /*0760*/  @!P0 BRA `(.L_x_3) ;  /* 0x0000000000188947 */ /* 0x001fec0003800000 */
[----:B------:R-:W0:Y:S01]  /*0770*/  LDCU UR6, c[0x0][0x3a0] ;  /* 0x00007400ff0677ac */ /* 0x000e220008000800 */
[----:B------:R-:W-:Y:S01]  /*0780*/  IMAD.MOV.U32 R2, RZ, RZ, R6 ;  /* 0x000000ffff027224 */ /* 0x000fe200078e0006 */
[----:B------:R-:W-:Y:S01]  /*0790*/  MOV R6, 0x7c0 ;  /* 0x000007c000067802 */ /* 0x000fe20000000f00 */
[----:B0-----:R-:W-:-:S07]  /*07a0*/  IMAD.U32 R3, RZ, RZ, UR6 ;  /* 0x00000006ff037e24 */ /* 0x001fce000f8e00ff */
[----:B------:R-:W-:Y:S05]  /*07b0*/  CALL.REL.NOINC `($__internal_1_$__cuda_sm3x_div_rn_noftz_f32_slowpath) ;  /* 0x0000000000ec7944 */ /* 0x000fea0003c00000 */
[----:B------:R-:W-:-:S07]  /*07c0*/  MOV R2, R5 ;  /* 0x0000000500027202 */ /* 0x000fce0000000f00 */
.L_x_3:
[----:B------:R-:W-:Y:S05]  /*07d0*/  BSYNC.RECONVERGENT B0 ;  /* 0x0000000000007941 */ /* 0x000fea0003800200 */
.L_x_2:
[----:B------:R-:W0:Y:S01]  /*07e0*/  LDCU UR6, c[0x0][0x39c] ;  /* 0x00007380ff0677ac */ /* 0x000e220008000800 */
[----:B------:R-:W-:Y:S01]  /*07f0*/  BSSY.RECONVERGENT B0, `(.L_x_4) ;  /* 0x000000e000007945 */ /* 0x000fe20003800200 */
[----:B0-----:R-:W-:-:S04]  /*0800*/  FADD R2, R2, UR6 ;  /* 0x0000000602027e21 */ /* 0x001fc80008000000 */
[----:B------:R-:W-:Y:S01]  /*0810*/  VIADD R3, R2, 0xf3000000 ;  /* 0xf300000002037836 */ /* 0x000fe20000000000 */
[----:B------:R0:W1:Y:S04]  /*0820*/  MUFU.RSQ R5, R2 ;  /* 0x0000000200057308 */ /* 0x0000680000001400 */
[----:B------:R-:W-:-:S13]  /*0830*/  ISETP.GT.U32.AND P0, PT, R3, 0x727fffff, PT ;  /* 0x727fffff0300780c */ /* 0x000fda0003f04070 */
[----:B01----:R-:W-:Y:S05]  /*0840*/  @!P0 BRA `(.L_x_5) ;  /* 0x0000000000108947 */ /* 0x003fea0003800000 */
[----:B------:R-:W-:-:S07]  /*0850*/  MOV R9, 0x870 ;  /* 0x0000087000097802 */ /* 0x000fce0000000f00 */
[----:B------:R-:W-:Y:S05]  /*0860*/  CALL.REL.NOINC `($__internal_0_$__cuda_sm20_sqrt_rn_f32_slowpath) ;  /* 0x0000000000647944 */ /* 0x000fea0003c00000 */
[----:B------:R-:W-:Y:S01]  /*0870*/  IMAD.MOV.U32 R3, RZ, RZ, R5 ;  /* 0x000000ffff037224 */ /* 0x000fe200078e0005 */
[----:B------:R-:W-:Y:S06]  /*0880*/  BRA `(.L_x_6) ;  /* 0x0000000000107947 */ /* 0x000fec0003800000 */
.L_x_5:
[----:B------:R-:W-:Y:S01]  /*0890*/  FMUL.FTZ R3, R2, R5 ;  /* 0x0000000502037220 */ /* 0x000fe20000410000 */
[----:B------:R-:W-:-:S03]  /*08a0*/  FMUL.FTZ R5, R5, 0.5 ;  /* 0x3f00000005057820 */ /* 0x000fc60000410000 */
[----:B------:R-:W-:-:S04]  /*08b0*/  FFMA R2, -R3, R3, R2 ;  /* 0x0000000303027223 */ /* 0x000fc80000000102 */
[----:B------:R-:W-:-:S07]  /*08c0*/  FFMA R3, R2, R5, R3 ;  /* 0x0000000502037223 */ /* 0x000fce0000000003 */
.L_x_6:
[----:B------:R-:W-:Y:S05]  /*08d0*/  BSYNC.RECONVERGENT B0 ;  /* 0x0000000000007941 */ /* 0x000fea0003800200 */
.L_x_4:
[----:B------:R-:W0:Y:S01]  /*08e0*/  MUFU.RCP R2, R3 ;  /* 0x0000000300027308 */ /* 0x000e220000001000 */
[----:B------:R-:W-:Y:S07]  /*08f0*/  BSSY.RECONVERGENT B0, `(.L_x_7) ;  /* 0x000000c000007945 */ /* 0x000fee0003800200 */
[----:B------:R-:W1:Y:S01]  /*0900*/  FCHK P0, R0, R3 ;  /* 0x0000000300007302 */ /* 0x000e620000000000 */
[----:B0-----:R-:W-:-:S04]  /*0910*/  FFMA R5, R2, -R3, 1 ;  /* 0x3f80000002057423 */ /* 0x001fc80000000803 */
[----:B------:R-:W-:-:S04]  /*0920*/  FFMA R5, R2, R5, R2 ;  /* 0x0000000502057223 */ /* 0x000fc80000000002 */
[----:B------:R-:W-:-:S04]  /*0930*/  FFMA R2, R0, R5, RZ ;  /* 0x0000000500027223 */ /* 0x000fc800000000ff */
[----:B------:R-:W-:-:S04]  /*0940*/  FFMA R6, R2, -R3, R0 ;  /* 0x8000000302067223 */ /* 0x000fc80000000000 */
[----:B------:R-:W-:Y:S01]  /*0950*/  FFMA R7, R5, R6, R2 ;  /* 0x0000000605077223 */ /* 0x000fe20000000002 */
[----:B-1----:R-:W-:Y:S06]  /*0960*/  @!P0 BRA `(.L_x_8) ;  /* 0x0000000000108947 */ /* 0x002fec0003800000 */
[----:B------:R-:W-:Y:S02]  /*0970*/  MOV R2, R0 ;  /* 0x0000000000027202 */ /* 0x000fe40000000f00 */
[----:B------:R-:W-:-:S07]  /*0980*/  MOV R6, 0x9a0 ;  /* 0x000009a000067802 */ /* 0x000fce0000000f00 */
[----:B------:R-:W-:Y:S05]  /*0990*/  CALL.REL.NOINC `($__internal_1_$__cuda_sm3x_div_rn_noftz_f32_slowpath) ;  /* 0x0000000000747944 */ /* 0x000fea0003c00000 */
[----:B------:R-:W-:-:S07]  /*09a0*/  IMAD.MOV.U32 R7, RZ, RZ, R5 ;  /* 0x000000ffff077224 */ /* 0x000fce00078e0005 */
.L_x_8:
[----:B------:R-:W-:Y:S05]  /*09b0*/  BSYNC.RECONVERGENT B0 ;  /* 0x0000000000007941 */ /* 0x000fea0003800200 */
.L_x_7:
[----:B------:R-:W0:Y:S02]  /*09c0*/  LDC.64 R2, c[0x0][0x380] ;  /* 0x0000e000ff027b82 */ /* 0x000e240000000a00 */
[----:B0-----:R-:W-:-:S05]  /*09d0*/  IMAD.WIDE R4, R4, 0x4, R2 ;  /* 0x0000000404047825 */ /* 0x001fca00078e0202 */
[----:B------:R-:W-:Y:S01]  /*09e0*/  STG.E desc[UR4][R4.64], R7 ;  /* 0x0000000704007986 */ /* 0x000fe2000c101904 */
[----:B------:R-:W-:Y:S05]  /*09f0*/  EXIT ;  /* 0x000000000000794d */ /* 0x000fea0003800000 */
        .weak           $__internal_0_$__cuda_sm20_sqrt_rn_f32_slowpath
        .type           $__internal_0_$__cuda_sm20_sqrt_rn_f32_slowpath,@function
        .size           $__internal_0_$__cuda_sm20_sqrt_rn_f32_slowpath,($__internal_1_$__cuda_sm3x_div_rn_noftz_f32_slowpath - $__internal_0_$__cuda_sm20_sqrt_rn_f32_slowpath)
$__internal_0_$__cuda_sm20_sqrt_rn_f32_slowpath:
[----:B------:R-:W-:-:S13]  /*0a00*/  LOP3.LUT P0, RZ, R2, 0x7fffffff, RZ, 0xc0, !PT ;  /* 0x7fffffff02ff7812 */ /* 0x000fda000780c0ff */
[----:B------:R-:W-:Y:S01]  /*0a10*/  @!P0 IMAD.MOV.U32 R3, RZ, RZ, R2 ;  /* 0x000000ffff038224 */ /* 0x000fe200078e0002 */
[----:B------:R-:W-:Y:S06]  /*0a20*/  @!P0 BRA `(.L_x_9) ;  /* 0x0000000000408947 */ /* 0x000fec0003800000 */
[----:B------:R-:W-:-:S13]  /*0a30*/  FSETP.GEU.FTZ.AND P0, PT, R2, RZ, PT ;  /* 0x000000ff0200720b */ /* 0x000fda0003f1e000 */
[----:B------:R-:W-:Y:S01]  /*0a40*/  @!P0 MOV R3, 0x7fffffff ;  /* 0x7fffffff00038802 */ /* 0x000fe20000000f00 */
[----:B------:R-:W-:Y:S06]  /*0a50*/  @!P0 BRA `(.L_x_9) ;  /* 0x0000000000348947 */ /* 0x000fec0003800000 */
[----:B------:R-:W-:-:S13]  /*0a60*/  FSETP.GTU.FTZ.AND P0, PT, |R2|, +INF , PT ;  /* 0x7f8000000200780b */ /* 0x000fda0003f1c200 */
[----:B------:R-:W-:Y:S01]  /*0a70*/  @P0 FADD.FTZ R3, R2, 1 ;  /* 0x3f80000002030421 */ /* 0x000fe20000010000 */
[----:B------:R-:W-:Y:S06]  /*0a80*/  @P0 BRA `(.L_x_9) ;  /* 0x0000000000280947 */ /* 0x000fec0003800000 */
[----:B------:R-:W-:-:S13]  /*0a90*/  FSETP.NEU.FTZ.AND P0, PT, |R2|, +INF , PT ;  /* 0x7f8000000200780b */ /* 0x000fda0003f1d200 */
[----:B------:R-:W-:-:S04]  /*0aa0*/  @P0 FFMA R5, R2, 1.84467440737095516160e+19, RZ ;  /* 0x5f80000002050823 */ /* 0x000fc800000000ff */
[----:B------:R-:W0:Y:S02]  /*0ab0*/  @P0 MUFU.RSQ R6, R5 ;  /* 0x0000000500060308 */ /* 0x000e240000001400 */
[----:B0-----:R-:W-:Y:S01]  /*0ac0*/  @P0 FMUL.FTZ R8, R5, R6 ;  /* 0x0000000605080220 */ /* 0x001fe20000410000 */
[----:B------:R-:W-:-:S03]  /*0ad0*/  @P0 FMUL.FTZ R6, R6, 0.5 ;  /* 0x3f00000006060820 */ /* 0x000fc60000410000 */
[----:B------:R-:W-:-:S04]  /*0ae0*/  @P0 FADD.FTZ R3, -R8, -RZ ;  /* 0x800000ff08030221 */ /* 0x000fc80000010100 */
[----:B------:R-:W-:Y:S01]  /*0af0*/  @P0 FFMA R7, R8, R3, R5 ;  /* 0x0000000308070223 */ /* 0x000fe20000000005 */
[----:B------:R-:W-:-:S03]  /*0b00*/  @!P0 IMAD.MOV.U32 R3, RZ, RZ, R2 ;  /* 0x000000ffff038224 */ /* 0x000fc600078e0002 */
[----:B------:R-:W-:-:S04]  /*0b10*/  @P0 FFMA R6, R7, R6, R8 ;  /* 0x0000000607060223 */ /* 0x000fc80000000008 */
[----:B------:R-:W-:-:S07]  /*0b20*/  @P0 FMUL.FTZ R3, R6, 2.3283064365386962891e-10 ;  /* 0x2f80000006030820 */ /* 0x000fce0000410000 */
.L_x_9:
[----:B------:R-:W-:Y:S01]  /*0b30*/  IMAD.MOV.U32 R5, RZ, RZ, R3 ;  /* 0x000000ffff057224 */ /* 0x000fe200078e0003 */
[----:B------:R-:W-:Y:S01]  /*0b40*/  MOV R2, R9 ;  /* 0x0000000900027202 */ /* 0x000fe20000000f00 */
[----:B------:R-:W-:-:S04]  /*0b50*/  IMAD.MOV.U32 R3, RZ, RZ, 0x0 ;  /* 0x00000000ff037424 */ /* 0x000fc800078e00ff */
[----:B------:R-:W-:Y:S05]  /*0b60*/  RET.REL.NODEC R2 `(_Z15BatchNormKernelPfPKfiiiffS_S_) ;  /* 0xfffffff402247950 */ /* 0x000fea0003c3ffff */
        .weak           $__internal_1_$__cuda_sm3x_div_rn_noftz_f32_slowpath
        .type           $__internal_1_$__cuda_sm3x_div_rn_noftz_f32_slowpath,@function
        .size           $__internal_1_$__cuda_sm3x_div_rn_noftz_f32_slowpath,(.L_x_23 - $__internal_1_$__cuda_sm3x_div_rn_noftz_f32_slowpath)
$__internal_1_$__cuda_sm3x_div_rn_noftz_f32_slowpath:
[----:B------:R-:W-:Y:S01]  /*0b70*/  SHF.R.U32.HI R8, RZ, 0x17, R3 ;  /* 0x00000017ff087819 */ /* 0x000fe20000011603 */
[----:B------:R-:W-:Y:S01]  /*0b80*/  BSSY.RECONVERGENT B1, `(.L_x_10) ;  /* 0x0000062000017945 */ /* 0x000fe20003800200 */
[----:B------:R-:W-:Y:S02]  /*0b90*/  SHF.R.U32.HI R5, RZ, 0x17, R2 ;  /* 0x00000017ff057819 */ /* 0x000fe40000011602 */
[----:B------:R-:W-:Y:S02]  /*0ba0*/  LOP3.LUT R12, R8, 0xff, RZ, 0xc0, !PT ;  /* 0x000000ff080c7812 */ /* 0x000fe400078ec0ff */
[----:B------:R-:W-:-:S03]  /*0bb0*/  LOP3.LUT R10, R5, 0xff, RZ, 0xc0, !PT ;  /* 0x000000ff050a7812 */ /* 0x000fc600078ec0ff */
[----:B------:R-:W-:Y:S01]  /*0bc0*/  VIADD R9, R12, 0xffffffff ;  /* 0xffffffff0c097836 */ /* 0x000fe20000000000 */
[----:B------:R-:W-:-:S04]  /*0bd0*/  IADD3 R8, PT, PT, R10, -0x1, RZ ;  /* 0xffffffff0a087810 */ /* 0x000fc80007ffe0ff */
[----:B------:R-:W-:-:S04]  /*0be0*/  ISETP.GT.U32.AND P0, PT, R9, 0xfd, PT ;  /* 0x000000fd0900780c */ /* 0x000fc80003f04070 */
[----:B------:R-:W-:-:S13]  /*0bf0*/  ISETP.GT.U32.OR P0, PT, R8, 0xfd, P0 ;  /* 0x000000fd0800780c */ /* 0x000fda0000704470 */
[----:B------:R-:W-:Y:S01]  /*0c00*/  @!P0 IMAD.MOV.U32 R5, RZ, RZ, RZ ;  /* 0x000000ffff058224 */ /* 0x000fe200078e00ff */
[----:B------:R-:W-:Y:S06]  /*0c10*/  @!P0 BRA `(.L_x_11) ;  /* 0x00000000005c8947 */ /* 0x000fec0003800000 */
[----:B------:R-:W-:Y:S02]  /*0c20*/  FSETP.GTU.FTZ.AND P0, PT, |R2|, +INF , PT ;  /* 0x7f8000000200780b */ /* 0x000fe40003f1c200 */
[----:B------:R-:W-:-:S04]  /*0c30*/  FSETP.GTU.FTZ.AND P1, PT, |R3|, +INF , PT ;  /* 0x7f8000000300780b */ /* 0x000fc80003f3c200 */
[----:B------:R-:W-:-:S13]  /*0c40*/  PLOP3.LUT P0, PT, P0, P1, PT, 0xf8, 0x8f ;  /* 0x00000000008f781c */ /* 0x000fda0000703f70 */
[----:B------:R-:W-:Y:S05]  /*0c50*/  @P0 BRA `(.L_x_12) ;  /* 0x00000004004c0947 */ /* 0x000fea0003800000 */
[----:B------:R-:W-:-:S13]  /*0c60*/  LOP3.LUT P0, RZ, R3, 0x7fffffff, R2, 0xc8, !PT ;  /* 0x7fffffff03ff7812 */ /* 0x000fda000780c802 */
[----:B------:R-:W-:Y:S05]  /*0c70*/  @!P0 BRA `(.L_x_13) ;  /* 0x00000004003c8947 */ /* 0x000fea0003800000 */
[C---:B------:R-:W-:Y:S02]  /*0c80*/  FSETP.NEU.FTZ.AND P1, PT, |R2|.reuse, +INF , PT ;  /* 0x7f8000000200780b */ /* 0x040fe40003f3d200 */
[----:B------:R-:W-:Y:S02]  /*0c90*/  FSETP.NEU.FTZ.AND P2, PT, |R3|, +INF , PT ;  /* 0x7f8000000300780b */ /* 0x000fe40003f5d200 */
[----:B------:R-:W-:-:S11]  /*0ca0*/  FSETP.NEU.FTZ.AND P0, PT, |R2|, +INF , PT ;  /* 0x7f8000000200780b */ /* 0x000fd60003f1d200 */
[----:B------:R-:W-:Y:S05]  /*0cb0*/  @!P2 BRA !P1, `(.L_x_13) ;  /* 0x00000004002ca947 */ /* 0x000fea0004800000 */
[----:B------:R-:W-:-:S04]  /*0cc0*/  LOP3.LUT P1, RZ, R2, 0x7fffffff, RZ, 0xc0, !PT ;  /* 0x7fffffff02ff7812 */ /* 0x000fc8000782c0ff */
[----:B------:R-:W-:-:S13]  /*0cd0*/  PLOP3.LUT P1, PT, P2, P1, PT, 0x2f, 0xf2 ;  /* 0x0000000000f2781c */ /* 0x000fda0001722577 */
[----:B------:R-:W-:Y:S05]  /*0ce0*/  @P1 BRA `(.L_x_14) ;  /* 0x0000000400181947 */ /* 0x000fea0003800000 */
[----:B------:R-:W-:-:S04]  /*0cf0*/  LOP3.LUT P1, RZ, R3, 0x7fffffff, RZ, 0xc0, !PT ;  /* 0x7fffffff03ff7812 */ /* 0x000fc8000782c0ff */
[----:B------:R-:W-:-:S13]  /*0d00*/  PLOP3.LUT P0, PT, P0, P1, PT, 0x2f, 0xf2 ;  /* 0x0000000000f2781c */ /* 0x000fda0000702577 */
[----:B------:R-:W-:Y:S05]  /*0d10*/  @P0 BRA `(.L_x_15) ;  /* 0x0000000400000947 */ /* 0x000fea0003800000 */
[----:B------:R-:W-:Y:S02]  /*0d20*/  ISETP.GE.AND P0, PT, R8, RZ, PT ;  /* 0x000000ff0800720c */ /* 0x000fe40003f06270 */
[----:B------:R-:W-:-:S11]  /*0d30*/  ISETP.GE.AND P1, PT, R9, RZ, PT ;  /* 0x000000ff0900720c */ /* 0x000fd60003f26270 */
[----:B------:R-:W-:Y:S01]  /*0d40*/  @P0 MOV R5, RZ ;  /* 0x000000ff00050202 */ /* 0x000fe20000000f00 */
[----:B------:R-:W-:Y:S02]  /*0d50*/  @!P0 IMAD.MOV.U32 R5, RZ, RZ, -0x40 ;  /* 0xffffffc0ff058424 */ /* 0x000fe400078e00ff */
[----:B------:R-:W-:Y:S01]  /*0d60*/  @!P0 FFMA R2, R2, 1.84467440737095516160e+19, RZ ;  /* 0x5f80000002028823 */ /* 0x000fe200000000ff */
[----:B------:R-:W-:Y:S02]  /*0d70*/  @!P1 FFMA R3, R3, 1.84467440737095516160e+19, RZ ;  /* 0x5f80000003039823 */ /* 0x000fe400000000ff */
[----:B------:R-:W-:-:S07]  /*0d80*/  @!P1 IADD3 R5, PT, PT, R5, 0x40, RZ ;  /* 0x0000004005059810 */ /* 0x000fce0007ffe0ff */
.L_x_11:
[----:B------:R-:W-:Y:S01]  /*0d90*/  LEA R8, R12, 0xc0800000, 0x17 ;  /* 0xc08000000c087811 */ /* 0x000fe200078eb8ff */
[----:B------:R-:W-:Y:S04]  /*0da0*/  BSSY.RECONVERGENT B2, `(.L_x_16) ;  /* 0x0000036000027945 */ /* 0x000fe80003800200 */
[----:B------:R-:W-:Y:S01]  /*0db0*/  IMAD.IADD R8, R3, 0x1, -R8 ;  /* 0x0000000103087824 */ /* 0x000fe200078e0a08 */
[----:B------:R-:W-:-:S03]  /*0dc0*/  IADD3 R3, PT, PT, R10, -0x7f, RZ ;  /* 0xffffff810a037810 */ /* 0x000fc60007ffe0ff */
[----:B------:R0:W1:Y:S01]  /*0dd0*/  MUFU.RCP R9, R8 ;  /* 0x0000000800097308 */ /* 0x0000620000001000 */
[----:B------:R-:W-:Y:S01]  /*0de0*/  FADD.FTZ R11, -R8, -RZ ;  /* 0x800000ff080b7221 */ /* 0x000fe20000010100 */
[C---:B------:R-:W-:Y:S01]  /*0df0*/  IMAD R2, R3.reuse, -0x800000, R2 ;  /* 0xff80000003027824 */ /* 0x040fe200078e0202 */
[----:B0-----:R-:W-:-:S05]  /*0e00*/  IADD3 R8, PT, PT, R3, 0x7f, -R12 ;  /* 0x0000007f03087810 */ /* 0x001fca0007ffe80c */
[----:B------:R-:W-:Y:S02]  /*0e10*/  IMAD.IADD R8, R8, 0x1, R5 ;  /* 0x0000000108087824 */ /* 0x000fe400078e0205 */
[----:B-1----:R-:W-:-:S04]  /*0e20*/  FFMA R10, R9, R11, 1 ;  /* 0x3f800000090a7423 */ /* 0x002fc8000000000b */
[----:B------:R-:W-:-:S04]  /*0e30*/  FFMA R14, R9, R10, R9 ;  /* 0x0000000a090e7223 */ /* 0x000fc80000000009 */
[----:B------:R-:W-:-:S04]  /*0e40*/  FFMA R9, R2, R14, RZ ;  /* 0x0000000e02097223 */ /* 0x000fc800000000ff */
[----:B------:R-:W-:-:S04]  /*0e50*/  FFMA R10, R11, R9, R2 ;  /* 0x000000090b0a7223 */ /* 0x000fc80000000002 */
[----:B------:R-:W-:-:S04]  /*0e60*/  FFMA R9, R14, R10, R9 ;  /* 0x0000000a0e097223 */ /* 0x000fc80000000009 */
[----:B------:R-:W-:-:S04]  /*0e70*/  FFMA R10, R11, R9, R2 ;  /* 0x000000090b0a7223 */ /* 0x000fc80000000002 */
[----:B------:R-:W-:-:S05]  /*0e80*/  FFMA R2, R14, R10, R9 ;  /* 0x0000000a0e027223 */ /* 0x000fca0000000009 */
[----:B------:R-:W-:-:S04]  /*0e90*/  SHF.R.U32.HI R3, RZ, 0x17, R2 ;  /* 0x00000017ff037819 */ /* 0x000fc80000011602 */
[----:B------:R-:W-:-:S04]  /*0ea0*/  LOP3.LUT R3, R3, 0xff, RZ, 0xc0, !PT ;  /* 0x000000ff03037812 */ /* 0x000fc800078ec0ff */
[----:B------:R-:W-:-:S05]  /*0eb0*/  IADD3 R11, PT, PT, R3, R8, RZ ;  /* 0x00000008030b7210 */ /* 0x000fca0007ffe0ff */
[----:B------:R-:W-:-:S05]  /*0ec0*/  VIADD R3, R11, 0xffffffff ;  /* 0xffffffff0b037836 */ /* 0x000fca0000000000 */
[----:B------:R-:W-:-:S13]  /*0ed0*/  ISETP.GE.U32.AND P0, PT, R3, 0xfe, PT ;  /* 0x000000fe0300780c */ /* 0x000fda0003f06070 */
[----:B------:R-:W-:Y:S05]  /*0ee0*/  @!P0 BRA `(.L_x_17) ;  /* 0x0000000000808947 */ /* 0x000fea0003800000 */
[----:B------:R-:W-:-:S13]  /*0ef0*/  ISETP.GT.AND P0, PT, R11, 0xfe, PT ;  /* 0x000000fe0b00780c */ /* 0x000fda0003f04270 */
[----:B------:R-:W-:Y:S05]  /*0f00*/  @P0 BRA `(.L_x_18) ;  /* 0x00000000006c0947 */ /* 0x000fea0003800000 */
[----:B------:R-:W-:-:S13]  /*0f10*/  ISETP.GE.AND P0, PT, R11, 0x1, PT ;  /* 0x000000010b00780c */ /* 0x000fda0003f06270 */
[----:B------:R-:W-:Y:S05]  /*0f20*/  @P0 BRA `(.L_x_19) ;  /* 0x0000000000740947 */ /* 0x000fea0003800000 */
[----:B------:R-:W-:Y:S02]  /*0f30*/  ISETP.GE.AND P0, PT, R11, -0x18, PT ;  /* 0xffffffe80b00780c */ /* 0x000fe40003f06270 */
[----:B------:R-:W-:-:S11]  /*0f40*/  LOP3.LUT R2, R2, 0x80000000, RZ, 0xc0, !PT ;  /* 0x8000000002027812 */ /* 0x000fd600078ec0ff */
[----:B------:R-:W-:Y:S05]  /*0f50*/  @!P0 BRA `(.L_x_19) ;  /* 0x0000000000688947 */ /* 0x000fea0003800000 */
[CCC-:B------:R-:W-:Y:S01]  /*0f60*/  FFMA.RZ R3, R14.reuse, R10.reuse, R9.reuse ;  /* 0x0000000a0e037223 */ /* 0x1c0fe2000000c009 */
[CCC-:B------:R-:W-:Y:S01]  /*0f70*/  FFMA.RM R8, R14.reuse, R10.reuse, R9.reuse ;  /* 0x0000000a0e087223 */ /* 0x1c0fe20000004009 */
[C---:B------:R-:W-:Y:S02]  /*0f80*/  ISETP.NE.AND P2, PT, R11.reuse, RZ, PT ;  /* 0x000000ff0b00720c */ /* 0x040fe40003f45270 */
[----:B------:R-:W-:Y:S02]  /*0f90*/  ISETP.NE.AND P1, PT, R11, RZ, PT ;  /* 0x000000ff0b00720c */ /* 0x000fe40003f25270 */
[----:B------:R-:W-:Y:S01]  /*0fa0*/  LOP3.LUT R5, R3, 0x7fffff, RZ, 0xc0, !PT ;  /* 0x007fffff03057812 */ /* 0x000fe200078ec0ff */
[----:B------:R-:W-:Y:S01]  /*0fb0*/  FFMA.RP R3, R14, R10, R9 ;  /* 0x0000000a0e037223 */ /* 0x000fe20000008009 */
[----:B------:R-:W-:Y:S01]  /*0fc0*/  IADD3 R10, PT, PT, R11, 0x20, RZ ;  /* 0x000000200b0a7810 */ /* 0x000fe20007ffe0ff */
[----:B------:R-:W-:Y:S01]  /*0fd0*/  IMAD.MOV R9, RZ, RZ, -R11 ;  /* 0x000000ffff097224 */ /* 0x000fe200078e0a0b */
[----:B------:R-:W-:-:S02]  /*0fe0*/  LOP3.LUT R5, R5, 0x800000, RZ, 0xfc, !PT ;  /* 0x0080000005057812 */ /* 0x000fc400078efcff */
[----:B------:R-:W-:Y:S02]  /*0ff0*/  FSETP.NEU.FTZ.AND P0, PT, R3, R8, PT ;  /* 0x000000080300720b */ /* 0x000fe40003f1d000 */
[----:B------:R-:W-:Y:S02]  /*1000*/  SHF.L.U32 R10, R5, R10, RZ ;  /* 0x0000000a050a7219 */ /* 0x000fe400000006ff */
[----:B------:R-:W-:Y:S02]  /*1010*/  SEL R8, R9, RZ, P2 ;  /* 0x000000ff09087207 */ /* 0x000fe40001000000 */
[----:B------:R-:W-:Y:S02]  /*1020*/  ISETP.NE.AND P1, PT, R10, RZ, P1 ;  /* 0x000000ff0a00720c */ /* 0x000fe40000f25270 */
[----:B------:R-:W-:Y:S02]  /*1030*/  SHF.R.U32.HI R8, RZ, R8, R5 ;  /* 0x00000008ff087219 */ /* 0x000fe40000011605 */
[----:B------:R-:W-:-:S02]  /*1040*/  PLOP3.LUT P0, PT, P0, P1, PT, 0xf8, 0x8f ;  /* 0x00000000008f781c */ /* 0x000fc40000703f70 */
[----:B------:R-:W-:Y:S02]  /*1050*/  SHF.R.U32.HI R10, RZ, 0x1, R8 ;  /* 0x00000001ff0a7819 */ /* 0x000fe40000011608 */
[----:B------:R-:W-:-:S04]  /*1060*/  SEL R3, RZ, 0x1, !P0 ;  /* 0x00000001ff037807 */ /* 0x000fc80004000000 */
[----:B------:R-:W-:-:S04]  /*1070*/  LOP3.LUT R3, R3, 0x1, R10, 0xf8, !PT ;  /* 0x0000000103037812 */ /* 0x000fc800078ef80a */
[----:B------:R-:W-:-:S04]  /*1080*/  LOP3.LUT R3, R3, R8, RZ, 0xc0, !PT ;  /* 0x0000000803037212 */ /* 0x000fc800078ec0ff */
[----:B------:R-:W-:-:S04]  /*1090*/  IADD3 R3, PT, PT, R10, R3, RZ ;  /* 0x000000030a037210 */ /* 0x000fc80007ffe0ff */
[----:B------:R-:W-:Y:S01]  /*10a0*/  LOP3.LUT R2, R3, R2, RZ, 0xfc, !PT ;  /* 0x0000000203027212 */ /* 0x000fe200078efcff */
[----:B------:R-:W-:Y:S06]  /*10b0*/  BRA `(.L_x_19) ;  /* 0x0000000000107947 */ /* 0x000fec0003800000 */
.L_x_18:
[----:B------:R-:W-:-:S04]  /*10c0*/  LOP3.LUT R2, R2, 0x80000000, RZ, 0xc0, !PT ;  /* 0x8000000002027812 */ /* 0x000fc800078ec0ff */
[----:B------:R-:W-:Y:S01]  /*10d0*/  LOP3.LUT R2, R2, 0x7f800000, RZ, 0xfc, !PT ;  /* 0x7f80000002027812 */ /* 0x000fe200078efcff */
[----:B------:R-:W-:Y:S06]  /*10e0*/  BRA `(.L_x_19) ;  /* 0x0000000000047947 */ /* 0x000fec0003800000 */
.L_x_17:
[----:B------:R-:W-:-:S07]  /*10f0*/  IMAD R2, R8, 0x800000, R2 ;  /* 0x0080000008027824 */ /* 0x000fce00078e0202 */
.L_x_19:
[----:B------:R-:W-:Y:S05]  /*1100*/  BSYNC.RECONVERGENT B2 ;  /* 0x0000000000027941 */ /* 0x000fea0003800200 */
.L_x_16:
[----:B------:R-:W-:Y:S05]  /*1110*/  BRA `(.L_x_20) ;  /* 0x0000000000207947 */ /* 0x000fea0003800000 */
.L_x_15:
[----:B------:R-:W-:-:S04]  /*1120*/  LOP3.LUT R2, R3, 0x80000000, R2, 0x48, !PT ;  /* 0x8000000003027812 */ /* 0x000fc800078e4802 */
[----:B------:R-:W-:Y:S01]  /*1130*/  LOP3.LUT R2, R2, 0x7f800000, RZ, 0xfc, !PT ;  /* 0x7f80000002027812 */ /* 0x000fe200078efcff */
[----:B------:R-:W-:Y:S06]  /*1140*/  BRA `(.L_x_20) ;  /* 0x0000000000147947 */ /* 0x000fec0003800000 */
.L_x_14:
[----:B------:R-:W-:Y:S01]  /*1150*/  LOP3.LUT R2, R3, 0x80000000, R2, 0x48, !PT ;  /* 0x8000000003027812 */ /* 0x000fe200078e4802 */
[----:B------:R-:W-:Y:S06]  /*1160*/  BRA `(.L_x_20) ;  /* 0x00000000000c7947 */ /* 0x000fec0003800000 */
.L_x_13:
[----:B------:R-:W0:Y:S01]  /*1170*/  MUFU.RSQ R2, -QNAN ;  /* 0xffc0000000027908 */ /* 0x000e220000001400 */
[----:B------:R-:W-:Y:S05]  /*1180*/  BRA `(.L_x_20) ;  /* 0x0000000000047947 */ /* 0x000fea0003800000 */
.L_x_12:
[----:B------:R-:W-:-:S07]  /*1190*/  FADD.FTZ R2, R2, R3 ;  /* 0x0000000302027221 */ /* 0x000fce0000010000 */
.L_x_20:
[----:B------:R-:W-:Y:S05]  /*11a0*/  BSYNC.RECONVERGENT B1 ;  /* 0x0000000000017941 */ /* 0x000fea0003800200 */
.L_x_10:
[----:B------:R-:W-:Y:S01]  /*11b0*/  HFMA2 R3, -RZ, RZ, 0, 0 ;  /* 0x00000000ff037431 */ /* 0x000fe200000001ff */
[----:B0-----:R-:W-:Y:S01]  /*11c0*/  MOV R5, R2 ;  /* 0x0000000200057202 */ /* 0x001fe20000000f00 */
[----:B------:R-:W-:-:S04]  /*11d0*/  IMAD.MOV.U32 R2, RZ, RZ, R6 ;  /* 0x000000ffff027224 */ /* 0x000fc800078e0006 */
[----:B------:R-:W-:Y:S05]  /*11e0*/  RET.REL.NODEC R2 `(_Z15BatchNormKernelPfPKfiiiffS_S_) ;  /* 0xffffffec02847950 */ /* 0x000fea0003c3ffff */
.L_x_21:
[----:B------:R-:W-:-:S00]  /*11f0*/  BRA `(.L_x_21) ;  /* 0xfffffffc00fc7947 */ /* 0x000fc0000383ffff */
[----:B------:R-:W-:-:S00]  /*1200*/  NOP ;  /* 0x0000000000007918 */ /* 0x000fc00000000000 */
[----:B------:R-:W-:-:S00]  /*1210*/  NOP ;  /* 0x0000000000007918 */ /* 0x000fc00000000000 */
[----:B------:R-:W-:-:S00]  /*1220*/  NOP ;  /* 0x0000000000007918 */ /* 0x000fc00000000000 */
[----:B------:R-:W-:-:S00]  /*1230*/  NOP ;  /* 0x0000000000007918 */ /* 0x000fc00000000000 */
[----:B------:R-:W-:-:S00]  /*1240*/  NOP ;  /* 0x0000000000007918 */ /* 0x000fc00000000000 */
[----:B------:R-:W-:-:S00]  /*1250*/  NOP ;  /* 0x0000000000007918 */ /* 0x000fc00000000000 */
[----:B------:R-:W-:-:S00]  /*1260*/  NOP ;  /* 0x0000000000007918 */ /* 0x000fc00000000000 */
[----:B------:R-:W-:-:S00]  /*1270*/  NOP ;  /* 0x0000000000007918 */ /* 0x000fc00000000000 */
.L_x_23:


//--------------------- .nv.shared.reserved.0     --------------------------
	.section	.nv.shared.reserved.0,"aw",@nobits
	.weak		__nv_reservedSMEM_offset_0_alias
	.size		__nv_reservedSMEM_offset_0_alias, 0, 64
	.other		__nv_reservedSMEM_offset_0_alias,@"STO_CUDA_RESERVED_SHARED STV_DEFAULT"
__nv_reservedSMEM_offset_0_alias:
	.zero		0
	.zero		64


//--------------------- .nv.constant0._Z15BatchNormKernelPfPKfiiiffS_S_ --------------------------
	.section	.nv.constant0._Z15BatchNormKernelPfPKfiiiffS_S_,"a",@progbits
	.sectionflags	@""
	.align	4
.nv.constant0._Z15BatchNormKernelPfPKfiiiffS_S_:
	.zero		952


//--------------------- SYMBOLS --------------------------

	.type		.nv.reservedSmem.offset0,@object
	.size		.nv.reservedSmem.offset0,0x4
